	.headerflags	@"EF_CUDA_TEXMODE_UNIFIED EF_CUDA_64BIT_ADDRESS EF_CUDA_ACCELERATORS EF_CUDA_SM90 EF_CUDA_VIRTUAL_SM(EF_CUDA_SM90)"
	.elftype	@"ET_EXEC"


//--------------------- .nv.info                  --------------------------
	.section	.nv.info,"",@"SHT_CUDA_INFO"
	.align	4


	//----- nvinfo : EIATTR_REGCOUNT
	.align		4
        /*0000*/ 	.byte	0x04, 0x2f
        /*0002*/ 	.short	(.L_3 - .L_2)
	.align		4
.L_2:
        /*0004*/ 	.word	index@(triton_poi_fused_cat_0)
        /*0008*/ 	.word	0x00000017


	//----- nvinfo : EIATTR_MIN_STACK_SIZE
	.align		4
.L_3:
        /*000c*/ 	.byte	0x04, 0x12
        /*000e*/ 	.short	(.L_5 - .L_4)
	.align		4
.L_4:
        /*0010*/ 	.word	index@(triton_poi_fused_cat_0)
        /*0014*/ 	.word	0x00000000


	//----- nvinfo : EIATTR_FRAME_SIZE
	.align		4
.L_5:
        /*0018*/ 	.byte	0x04, 0x11
        /*001a*/ 	.short	(.L_7 - .L_6)
	.align		4
.L_6:
        /*001c*/ 	.word	index@(triton_poi_fused_cat_0)
        /*0020*/ 	.word	0x00000000


	//----- nvinfo : EIATTR_MIN_STACK_SIZE
	.align		4
.L_7:
        /*0024*/ 	.byte	0x04, 0x12
        /*0026*/ 	.short	(.L_9 - .L_8)
	.align		4
.L_8:
        /*0028*/ 	.word	index@(triton_poi_fused_cat_0)
        /*002c*/ 	.word	0x00000000
.L_9:


//--------------------- .nv.info.triton_poi_fused_cat_0 --------------------------
	.section	.nv.info.triton_poi_fused_cat_0,"",@"SHT_CUDA_INFO"
	.sectionflags	@""
	.align	4


	//----- nvinfo : EIATTR_CUDA_API_VERSION
	.align		4
        /*0000*/ 	.byte	0x04, 0x37
        /*0002*/ 	.short	(.L_11 - .L_10)
.L_10:
        /*0004*/ 	.word	0x0000007c


	//----- nvinfo : EIATTR_KPARAM_INFO
	.align		4
.L_11:
        /*0008*/ 	.byte	0x04, 0x17
        /*000a*/ 	.short	(.L_13 - .L_12)
.L_12:
        /*000c*/ 	.word	0x00000000
        /*0010*/ 	.short	0x0007
        /*0012*/ 	.short	0x0038
        /*0014*/ 	.byte	0x00, 0xf0, 0x11, 0x00


	//----- nvinfo : EIATTR_KPARAM_INFO
	.align		4
.L_13:
        /*0018*/ 	.byte	0x04, 0x17
        /*001a*/ 	.short	(.L_15 - .L_14)
.L_14:
        /*001c*/ 	.word	0x00000000
        /*0020*/ 	.short	0x0006
        /*0022*/ 	.short	0x0030
        /*0024*/ 	.byte	0x00, 0xf4, 0x21, 0x00


	//----- nvinfo : EIATTR_KPARAM_INFO
	.align		4
.L_15:
        /*0028*/ 	.byte	0x04, 0x17
        /*002a*/ 	.short	(.L_17 - .L_16)
.L_16:
        /*002c*/ 	.word	0x00000000
        /*0030*/ 	.short	0x0005
        /*0032*/ 	.short	0x0028
        /*0034*/ 	.byte	0x00, 0xf4, 0x21, 0x00


	//----- nvinfo : EIATTR_KPARAM_INFO
	.align		4
.L_17:
        /*0038*/ 	.byte	0x04, 0x17
        /*003a*/ 	.short	(.L_19 - .L_18)
.L_18:
        /*003c*/ 	.word	0x00000000
        /*0040*/ 	.short	0x0004
        /*0042*/ 	.short	0x0020
        /*0044*/ 	.byte	0x00, 0xf4, 0x21, 0x00


	//----- nvinfo : EIATTR_KPARAM_INFO
	.align		4
.L_19:
        /*0048*/ 	.byte	0x04, 0x17
        /*004a*/ 	.short	(.L_21 - .L_20)
.L_20:
        /*004c*/ 	.word	0x00000000
        /*0050*/ 	.short	0x0003
        /*0052*/ 	.short	0x0018
        /*0054*/ 	.byte	0x00, 0xf4, 0x21, 0x00


	//----- nvinfo : EIATTR_KPARAM_INFO
	.align		4
.L_21:
        /*0058*/ 	.byte	0x04, 0x17
        /*005a*/ 	.short	(.L_23 - .L_22)
.L_22:
        /*005c*/ 	.word	0x00000000
        /*0060*/ 	.short	0x0002
        /*0062*/ 	.short	0x0010
        /*0064*/ 	.byte	0x00, 0xf4, 0x21, 0x00


	//----- nvinfo : EIATTR_KPARAM_INFO
	.align		4
.L_23:
        /*0068*/ 	.byte	0x04, 0x17
        /*006a*/ 	.short	(.L_25 - .L_24)
.L_24:
        /*006c*/ 	.word	0x00000000
        /*0070*/ 	.short	0x0001
        /*0072*/ 	.short	0x0008
        /*0074*/ 	.byte	0x00, 0xf4, 0x21, 0x00


	//----- nvinfo : EIATTR_KPARAM_INFO
	.align		4
.L_25:
        /*0078*/ 	.byte	0x04, 0x17
        /*007a*/ 	.short	(.L_27 - .L_26)
.L_26:
        /*007c*/ 	.word	0x00000000
        /*0080*/ 	.short	0x0000
        /*0082*/ 	.short	0x0000
        /*0084*/ 	.byte	0x00, 0xf4, 0x21, 0x00


	//----- nvinfo : EIATTR_SPARSE_MMA_MASK
	.align		4
.L_27:
        /*0088*/ 	.byte	0x03, 0x50
        /*008a*/ 	.short	0x0000


	//----- nvinfo : EIATTR_MAXREG_COUNT
	.align		4
        /*008c*/ 	.byte	0x03, 0x1b
        /*008e*/ 	.short	0x00ff


	//----- nvinfo : EIATTR_EXIT_INSTR_OFFSETS
	.align		4
        /*0090*/ 	.byte	0x04, 0x1c
        /*0092*/ 	.short	(.L_29 - .L_28)


	//   ....[0]....
.L_28:
        /*0094*/ 	.word	0x00000490


	//   ....[1]....
        /*0098*/ 	.word	0x000004b0


	//----- nvinfo : EIATTR_REQNTID
	.align		4
.L_29:
        /*009c*/ 	.byte	0x04, 0x10
        /*009e*/ 	.short	(.L_31 - .L_30)
.L_30:
        /*00a0*/ 	.word	0x00000080
        /*00a4*/ 	.word	0x00000001
        /*00a8*/ 	.word	0x00000001


	//----- nvinfo : EIATTR_CBANK_PARAM_SIZE
	.align		4
.L_31:
        /*00ac*/ 	.byte	0x03, 0x19
        /*00ae*/ 	.short	0x003c


	//----- nvinfo : EIATTR_PARAM_CBANK
	.align		4
        /*00b0*/ 	.byte	0x04, 0x0a
        /*00b2*/ 	.short	(.L_33 - .L_32)
	.align		4
.L_32:
        /*00b4*/ 	.word	index@(.nv.constant0.triton_poi_fused_cat_0)
        /*00b8*/ 	.short	0x0210
        /*00ba*/ 	.short	0x003c


	//----- nvinfo : EIATTR_SW_WAR
	.align		4
.L_33:
        /*00bc*/ 	.byte	0x04, 0x36
        /*00be*/ 	.short	(.L_35 - .L_34)
.L_34:
        /*00c0*/ 	.word	0x00000008
.L_35:


//--------------------- .nv.callgraph             --------------------------
	.section	.nv.callgraph,"",@"SHT_CUDA_CALLGRAPH"
	.align	4
	.sectionentsize	8
	.align		4
        /*0000*/ 	.word	0x00000000
	.align		4
        /*0004*/ 	.word	0xffffffff
	.align		4
        /*0008*/ 	.word	0x00000000
	.align		4
        /*000c*/ 	.word	0xfffffffe
	.align		4
        /*0010*/ 	.word	0x00000000
	.align		4
        /*0014*/ 	.word	0xfffffffd
	.align		4
        /*0018*/ 	.word	0x00000000
	.align		4
        /*001c*/ 	.word	0xfffffffc


//--------------------- .nv.constant4             --------------------------
	.section	.nv.constant4,"a",@progbits
	.align	8
	.align		8
.nv.constant4:
        /*0000*/ 	.dword	_$_str
	.align		8
        /*0008*/ 	.dword	_$_str_$_2


//--------------------- .text.triton_poi_fused_cat_0 --------------------------
	.section	.text.triton_poi_fused_cat_0,"ax",@progbits
	.align	128
        .global         triton_poi_fused_cat_0
        .type           triton_poi_fused_cat_0,@function
        .size           triton_poi_fused_cat_0,(.L_x_1 - triton_poi_fused_cat_0)
        .other          triton_poi_fused_cat_0,@"STO_CUDA_ENTRY STV_DEFAULT"
triton_poi_fused_cat_0:
.text.triton_poi_fused_cat_0:
[----:B------:R-:W0:Y:S01]  /*0000*/  LDC R1, c[0x0][0x28] ;  /* 0x00000a00ff017b82 */ /* 0x000e220000000800 */
[----:B------:R-:W1:Y:S01]  /*0010*/  S2R R0, SR_TID.X ;  /* 0x0000000000007919 */ /* 0x000e620000002100 */
[----:B------:R-:W-:-:S06]  /*0020*/  ULDC.64 UR4, c[0x0][0x208] ;  /* 0x0000820000047ab9 */ /* 0x000fcc0000000a00 */
[----:B------:R-:W2:Y:S01]  /*0030*/  LDC.64 R14, c[0x0][0x218] ;  /* 0x00008600ff0e7b82 */ /* 0x000ea20000000a00 */
[----:B------:R-:W3:Y:S07]  /*0040*/  S2R R3, SR_CTAID.X ;  /* 0x0000000000037919 */ /* 0x000eee0000002500 */
[----:B------:R-:W4:Y:S01]  /*0050*/  LDC.64 R6, c[0x0][0x220] ;  /* 0x00008800ff067b82 */ /* 0x000f220000000a00 */
[----:B-1----:R-:W-:-:S05]  /*0060*/  LOP3.LUT R0, R0, 0x7f, RZ, 0xc0, !PT ;  /* 0x0000007f00007812 */ /* 0x002fca00078ec0ff */
[----:B---3--:R-:W-:Y:S02]  /*0070*/  IMAD R0, R3, 0x80, R0 ;  /* 0x0000008003007824 */ /* 0x008fe400078e0200 */
[----:B------:R-:W1:Y:S03]  /*0080*/  LDC.64 R2, c[0x0][0x228] ;  /* 0x00008a00ff027b82 */ /* 0x000e660000000a00 */
[----:B------:R-:W-:Y:S02]  /*0090*/  SHF.R.S32.HI R9, RZ, 0x1f, R0 ;  /* 0x0000001fff097819 */ /* 0x000fe40000011400 */
[----:B------:R-:W-:Y:S02]  /*00a0*/  ISETP.GE.AND P0, PT, R0, 0x200, PT ;  /* 0x000002000000780c */ /* 0x000fe40003f06270 */
[----:B------:R-:W-:-:S04]  /*00b0*/  LEA.HI R8, R9, R0, RZ, 0x4 ;  /* 0x0000000009087211 */ /* 0x000fc800078f20ff */
[----:B------:R-:W-:-:S04]  /*00c0*/  SHF.R.S32.HI R5, RZ, 0x4, R8 ;  /* 0x00000004ff057819 */ /* 0x000fc80000011408 */
[----:B------:R-:W-:-:S04]  /*00d0*/  LEA.HI R4, R5, R5, RZ, 0x3 ;  /* 0x0000000505047211 */ /* 0x000fc800078f18ff */
[----:B------:R-:W-:-:S05]  /*00e0*/  LOP3.LUT R4, R4, 0xfffffff8, RZ, 0xc0, !PT ;  /* 0xfffffff804047812 */ /* 0x000fca00078ec0ff */
[----:B------:R-:W-:Y:S02]  /*00f0*/  IMAD.IADD R5, R5, 0x1, -R4 ;  /* 0x0000000105057824 */ /* 0x000fe400078e0a04 */
[----:B------:R-:W-:Y:S02]  /*0100*/  IMAD.MOV.U32 R4, RZ, RZ, RZ ;  /* 0x000000ffff047224 */ /* 0x000fe400078e00ff */
[C---:B-1----:R-:W-:Y:S01]  /*0110*/  IMAD.WIDE R2, R5.reuse, 0x4, R2 ;  /* 0x0000000405027825 */ /* 0x042fe200078e0202 */
[----:B------:R-:W-:-:S13]  /*0120*/  ISETP.GT.AND P3, PT, R5, 0x3, !P0 ;  /* 0x000000030500780c */ /* 0x000fda0004764270 */
[----:B------:R1:W3:Y:S01]  /*0130*/  @P3 LDG.E.EL R4, desc[UR4][R2.64+-0x10] ;  /* 0xfffff00402043981 */ /* 0x0002e2000c2e1900 */
[----:B------:R-:W-:Y:S01]  /*0140*/  LEA.HI R20, R9, R0, RZ, 0x7 ;  /* 0x0000000009147211 */ /* 0x000fe200078f38ff */
[----:B----4-:R-:W-:Y:S01]  /*0150*/  IMAD.WIDE R18, R5, 0x4, R6 ;  /* 0x0000000405127825 */ /* 0x010fe200078e0206 */
[----:B------:R-:W-:Y:S02]  /*0160*/  LOP3.LUT R9, R8, 0xfffffff0, RZ, 0xc0, !PT ;  /* 0xfffffff008097812 */ /* 0x000fe400078ec0ff */
[----:B------:R-:W-:-:S03]  /*0170*/  SHF.R.S32.HI R13, RZ, 0x7, R20 ;  /* 0x00000007ff0d7819 */ /* 0x000fc60000011414 */
[----:B------:R-:W-:Y:S02]  /*0180*/  IMAD.IADD R10, R0, 0x1, -R9 ;  /* 0x00000001000a7824 */ /* 0x000fe400078e0a09 */
[----:B------:R-:W4:Y:S02]  /*0190*/  LDC.64 R8, c[0x0][0x230] ;  /* 0x00008c00ff087b82 */ /* 0x000f240000000a00 */
[----:B------:R-:W-:-:S04]  /*01a0*/  IMAD R12, R13, 0x40, R10 ;  /* 0x000000400d0c7824 */ /* 0x000fc800078e020a */
[----:B------:R-:W-:Y:S02]  /*01b0*/  IMAD R12, R5, 0x10, R12 ;  /* 0x00000010050c7824 */ /* 0x000fe400078e020c */
[----:B------:R-:W5:Y:S03]  /*01c0*/  LDC.64 R10, c[0x0][0x238] ;  /* 0x00008e00ff0a7b82 */ /* 0x000f660000000a00 */
[----:B------:R-:W-:Y:S01]  /*01d0*/  IADD3 R17, R12, -0x40, RZ ;  /* 0xffffffc00c117810 */ /* 0x000fe20007ffe0ff */
[----:B------:R-:W-:-:S04]  /*01e0*/  IMAD.MOV.U32 R12, RZ, RZ, RZ ;  /* 0x000000ffff0c7224 */ /* 0x000fc800078e00ff */
[----:B-1----:R-:W1:Y:S01]  /*01f0*/  LDC.64 R2, c[0x0][0x210] ;  /* 0x00008400ff027b82 */ /* 0x002e620000000a00 */
[----:B--2---:R-:W-:Y:S01]  /*0200*/  IMAD.WIDE R16, R17, 0x4, R14 ;  /* 0x0000000411107825 */ /* 0x004fe200078e020e */
[----:B------:R-:W-:Y:S01]  /*0210*/  LOP3.LUT R7, R20, 0xffffff80, RZ, 0xc0, !PT ;  /* 0xffffff8014077812 */ /* 0x000fe200078ec0ff */
[----:B------:R-:W2:Y:S02]  /*0220*/  @P3 LDG.E.EL R12, desc[UR4][R18.64+-0x10] ;  /* 0xfffff004120c3981 */ /* 0x000ea4000c2e1900 */
[----:B------:R-:W-:Y:S01]  /*0230*/  IMAD.MOV.U32 R14, RZ, RZ, RZ ;  /* 0x000000ffff0e7224 */ /* 0x000fe200078e00ff */
[C---:B------:R-:W-:Y:S01]  /*0240*/  ISETP.GE.AND P1, PT, R5.reuse, 0x4, PT ;  /* 0x000000040500780c */ /* 0x040fe20003f26270 */
[----:B----4-:R-:W-:Y:S01]  /*0250*/  IMAD.WIDE R8, R5, 0x4, R8 ;  /* 0x0000000405087825 */ /* 0x010fe200078e0208 */
[----:B------:R-:W-:-:S03]  /*0260*/  IADD3 R20, R0, -R7, RZ ;  /* 0x8000000700147210 */ /* 0x000fc60007ffe0ff */
[----:B------:R-:W4:Y:S01]  /*0270*/  @P3 LDG.E R14, desc[UR4][R16.64] ;  /* 0x00000004100e3981 */ /* 0x000f22000c1e1900 */
[----:B------:R-:W-:Y:S02]  /*0280*/  CS2R R6, SRZ ;  /* 0x0000000000067805 */ /* 0x000fe4000001ff00 */
[----:B------:R-:W-:Y:S01]  /*0290*/  ISETP.LT.AND P2, PT, R0, 0x200, !P1 ;  /* 0x000002000000780c */ /* 0x000fe20004f41270 */
[----:B-----5:R-:W-:-:S04]  /*02a0*/  IMAD.WIDE R10, R5, 0x4, R10 ;  /* 0x00000004050a7825 */ /* 0x020fc800078e020a */
[----:B------:R-:W-:Y:S01]  /*02b0*/  IMAD.MOV.U32 R5, RZ, RZ, RZ ;  /* 0x000000ffff057224 */ /* 0x000fe200078e00ff */
[----:B------:R-:W5:Y:S01]  /*02c0*/  @P3 LDG.E.EL R6, desc[UR4][R10.64+-0x10] ;  /* 0xfffff0040a063981 */ /* 0x000f62000c2e1900 */
[----:B------:R-:W-:-:S04]  /*02d0*/  IMAD R13, R13, 0x40, R20 ;  /* 0x000000400d0d7824 */ /* 0x000fc800078e0214 */
[----:B------:R1:W5:Y:S02]  /*02e0*/  @P3 LDG.E.EL R5, desc[UR4][R8.64+-0x10] ;  /* 0xfffff00408053981 */ /* 0x000364000c2e1900 */
[----:B-1----:R-:W-:-:S05]  /*02f0*/  IMAD.WIDE R2, R13, 0x4, R2 ;  /* 0x000000040d027825 */ /* 0x002fca00078e0202 */
[----:B------:R1:W5:Y:S01]  /*0300*/  @P2 LDG.E R7, desc[UR4][R2.64] ;  /* 0x0000000402072981 */ /* 0x000362000c1e1900 */
[----:B0-----:R-:W-:Y:S01]  /*0310*/  IMAD.MOV.U32 R8, RZ, RZ, 0x3e800000 ;  /* 0x3e800000ff087424 */ /* 0x001fe200078e00ff */
[----:B-1----:R-:W0:Y:S02]  /*0320*/  LDC.64 R2, c[0x0][0x240] ;  /* 0x00009000ff027b82 */ /* 0x002e240000000a00 */
[----:B0-----:R-:W-:Y:S01]  /*0330*/  IMAD.WIDE R2, R0, 0x4, R2 ;  /* 0x0000000400027825 */ /* 0x001fe200078e0202 */
[----:B---3--:R-:W-:-:S05]  /*0340*/  SEL R4, R4, RZ, P3 ;  /* 0x000000ff04047207 */ /* 0x008fca0001800000 */
[----:B------:R-:W-:-:S04]  /*0350*/  FADD R4, R4, 9.9999997473787516356e-06 ;  /* 0x3727c5ac04047421 */ /* 0x000fc80000000000 */
[----:B------:R-:W0:Y:S02]  /*0360*/  MUFU.SQRT R13, R4 ;  /* 0x00000004000d7308 */ /* 0x000e240000002000 */
[C---:B0-----:R-:W-:Y:S02]  /*0370*/  FSETP.GT.AND P4, PT, R13.reuse, 8.50705917302346158658e+37, PT ;  /* 0x7e8000000d00780b */ /* 0x041fe40003f84000 */
[----:B------:R-:W-:-:S11]  /*0380*/  FSETP.GEU.AND P5, PT, R13, 1.175494350822287508e-38, PT ;  /* 0x008000000d00780b */ /* 0x000fd60003fae000 */
[----:B------:R-:W-:-:S04]  /*0390*/  @P4 FMUL R13, R13, 0.25 ;  /* 0x3e8000000d0d4820 */ /* 0x000fc80000400000 */
[----:B------:R-:W-:-:S06]  /*03a0*/  @!P5 FMUL R13, R13, 16777216 ;  /* 0x4b8000000d0dd820 */ /* 0x000fcc0000400000 */
[----:B------:R-:W0:Y:S01]  /*03b0*/  MUFU.RCP R13, R13 ;  /* 0x0000000d000d7308 */ /* 0x000e220000001000 */
[----:B------:R-:W-:Y:S02]  /*03c0*/  FSEL R8, R8, 1, P4 ;  /* 0x3f80000008087808 */ /* 0x000fe40002000000 */
[----:B--2---:R-:W-:Y:S02]  /*03d0*/  SEL R9, R12, RZ, P3 ;  /* 0x000000ff0c097207 */ /* 0x004fe40001800000 */
[----:B----4-:R-:W-:Y:S01]  /*03e0*/  SEL R14, R14, RZ, P3 ;  /* 0x000000ff0e0e7207 */ /* 0x010fe20001800000 */
[----:B------:R-:W-:-:S04]  /*03f0*/  @!P5 FMUL R8, R8, 16777216 ;  /* 0x4b8000000808d820 */ /* 0x000fc80000400000 */
[----:B------:R-:W-:Y:S01]  /*0400*/  FADD R4, R14, -R9 ;  /* 0x800000090e047221 */ /* 0x000fe20000000000 */
[----:B-----5:R-:W-:Y:S01]  /*0410*/  SEL R5, R5, RZ, P3 ;  /* 0x000000ff05057207 */ /* 0x020fe20001800000 */
[----:B0-----:R-:W-:Y:S01]  /*0420*/  FMUL R9, R13, R8 ;  /* 0x000000080d097220 */ /* 0x001fe20000400000 */
[----:B------:R-:W-:-:S03]  /*0430*/  SEL R6, R6, RZ, P3 ;  /* 0x000000ff06067207 */ /* 0x000fc60001800000 */
[----:B------:R-:W-:-:S04]  /*0440*/  FMUL R9, R4, R9 ;  /* 0x0000000904097220 */ /* 0x000fc80000400000 */
[----:B------:R-:W-:Y:S01]  /*0450*/  FFMA R6, R9, R5, R6 ;  /* 0x0000000509067223 */ /* 0x000fe20000000006 */
[----:B------:R-:W-:-:S04]  /*0460*/  SEL R7, R7, RZ, P2 ;  /* 0x000000ff07077207 */ /* 0x000fc80001000000 */
[----:B------:R-:W-:-:S04]  /*0470*/  FSETP.GEU.AND P2, PT, R6, RZ, PT ;  /* 0x000000ff0600720b */ /* 0x000fc80003f4e000 */
[----:B------:R-:W-:Y:S01]  /*0480*/  @P1 FSEL R7, R6, RZ, P2 ;  /* 0x000000ff06071208 */ /* 0x000fe20001000000 */
[----:B------:R-:W-:Y:S08]  /*0490*/  @P0 EXIT ;  /* 0x000000000000094d */ /* 0x000ff00003800000 */
[----:B------:R-:W-:Y:S01]  /*04a0*/  STG.E desc[UR4][R2.64], R7 ;  /* 0x0000000702007986 */ /* 0x000fe2000c101904 */
[----:B------:R-:W-:Y:S05]  /*04b0*/  EXIT ;  /* 0x000000000000794d */ /* 0x000fea0003800000 */
.L_x_0:
[----:B------:R-:W-:-:S00]  /*04c0*/  BRA `(.L_x_0) ;  /* 0xfffffffc00fc7947 */ /* 0x000fc0000383ffff */
[----:B------:R-:W-:-:S00]  /*04d0*/  NOP ;  /* 0x0000000000007918 */ /* 0x000fc00000000000 */
        /* <DEDUP_REMOVED lines=10> */
.L_x_1:


//--------------------- .nv.global.init           --------------------------
	.section	.nv.global.init,"aw",@progbits
.nv.global.init:
	.type		_$_str,@object
	.size		_$_str,(_$_str_$_2 - _$_str)
_$_str:
        /*0000*/ 	.byte	0x5f, 0x5f, 0x43, 0x55, 0x44, 0x41, 0x5f, 0x46, 0x54, 0x5a, 0x00
	.type		_$_str_$_2,@object
	.size		_$_str_$_2,(.L_1 - _$_str_$_2)
_$_str_$_2:
        /*000b*/ 	.byte	0x5f, 0x5f, 0x43, 0x55, 0x44, 0x41, 0x5f, 0x50, 0x52, 0x45, 0x43, 0x5f, 0x53, 0x51, 0x52, 0x54
        /*001b*/ 	.byte	0x00
.L_1:


//--------------------- .nv.constant0.triton_poi_fused_cat_0 --------------------------
	.section	.nv.constant0.triton_poi_fused_cat_0,"a",@progbits
	.sectionflags	@""
	.align	4
.nv.constant0.triton_poi_fused_cat_0:
	.zero		588
